//
// Generated by NVIDIA NVVM Compiler
//
// Compiler Build ID: CL-36424714
// Cuda compilation tools, release 13.0, V13.0.88
// Based on NVVM 20.0.0
//

.version 9.0
.target sm_100
.address_size 64

	// .globl	_Z17reduce_sum_kernelPKfmmPf

.visible .entry _Z17reduce_sum_kernelPKfmmPf(
	.param .u64 .ptr .align 1 _Z17reduce_sum_kernelPKfmmPf_param_0,
	.param .u64 _Z17reduce_sum_kernelPKfmmPf_param_1,
	.param .u64 _Z17reduce_sum_kernelPKfmmPf_param_2,
	.param .u64 .ptr .align 1 _Z17reduce_sum_kernelPKfmmPf_param_3
)
{
	.reg .pred 	%p<3>;
	.reg .b32 	%r<8>;
	.reg .b32 	%f<3>;
	.reg .b64 	%rd<19>;

	ld.param.u64 	%rd5, [_Z17reduce_sum_kernelPKfmmPf_param_0];
	ld.param.u64 	%rd8, [_Z17reduce_sum_kernelPKfmmPf_param_1];
	ld.param.u64 	%rd6, [_Z17reduce_sum_kernelPKfmmPf_param_2];
	ld.param.u64 	%rd7, [_Z17reduce_sum_kernelPKfmmPf_param_3];
	mov.u32 	%r1, %ctaid.x;
	mov.u32 	%r2, %ntid.x;
	mov.u32 	%r3, %tid.x;
	mad.lo.s32 	%r4, %r1, %r2, %r3;
	cvt.s64.s32 	%rd1, %r4;
	mul.lo.s64 	%rd9, %rd6, %rd8;
	setp.le.u64 	%p1, %rd9, %rd1;
	@%p1 bra 	$L__BB0_5;
	or.b64  	%rd10, %rd1, %rd6;
	and.b64  	%rd11, %rd10, -4294967296;
	setp.ne.s64 	%p2, %rd11, 0;
	@%p2 bra 	$L__BB0_3;
	cvt.u32.u64 	%r5, %rd6;
	cvt.u32.u64 	%r6, %rd1;
	rem.u32 	%r7, %r6, %r5;
	cvt.u64.u32 	%rd18, %r7;
	bra.uni 	$L__BB0_4;
$L__BB0_3:
	rem.u64 	%rd18, %rd1, %rd6;
$L__BB0_4:
	cvta.to.global.u64 	%rd12, %rd7;
	shl.b64 	%rd13, %rd18, 2;
	add.s64 	%rd14, %rd12, %rd13;
	cvta.to.global.u64 	%rd15, %rd5;
	shl.b64 	%rd16, %rd1, 2;
	add.s64 	%rd17, %rd15, %rd16;
	ld.global.f32 	%f1, [%rd17];
	atom.global.add.f32 	%f2, [%rd14], %f1;
$L__BB0_5:
	ret;

}


// ===== COMPILED SASS (sm_100) =====

	.target	sm_100

	.elftype	@"ET_EXEC"


//--------------------- .note.nv.tkinfo           --------------------------
	.section	.note.nv.tkinfo,"",@"SHT_NOTE"
	.sectionflags	@"SHF_NOTE_NV_TKINFO"
	.tkinfo
        /*0018*/ 	.word	0x00000002
        /*0030*/ 	.string	""
        /*0030*/ 	.string	"ptxas"
        /*0030*/ 	.string	"Cuda compilation tools, release 13.0, V13.0.88"
        /*0030*/ 	.string	"Build cuda_13.0.r13.0/compiler.36424714_0"
        /*0030*/ 	.string	"-arch sm_100 -m 64 "



//--------------------- .note.nv.cuinfo           --------------------------
	.section	.note.nv.cuinfo,"",@"SHT_NOTE"
	.sectionflags	@"SHF_NOTE_NV_CUINFO"
        /*0018*/ 	.short	0x0002
        /*001a*/ 	.short	0x0064
        /*001c*/ 	.short	0x0082
	.zero		2


//--------------------- .nv.info                  --------------------------
	.section	.nv.info,"",@"SHT_CUDA_INFO"
	.align	4


	//----- nvinfo : EIATTR_REGCOUNT
	.align		4
        /*0000*/ 	.byte	0x04, 0x2f
        /*0002*/ 	.short	(.L_1 - .L_0)
	.align		4
.L_0:
        /*0004*/ 	.word	index@(_Z17reduce_sum_kernelPKfmmPf)
        /*0008*/ 	.word	0x00000012


	//----- nvinfo : EIATTR_FRAME_SIZE
	.align		4
.L_1:
        /*000c*/ 	.byte	0x04, 0x11
        /*000e*/ 	.short	(.L_3 - .L_2)
	.align		4
.L_2:
        /*0010*/ 	.word	index@($__internal_0_$__cuda_sm20_rem_u64)
        /*0014*/ 	.word	0x00000000


	//----- nvinfo : EIATTR_FRAME_SIZE
	.align		4
.L_3:
        /*0018*/ 	.byte	0x04, 0x11
        /*001a*/ 	.short	(.L_5 - .L_4)
	.align		4
.L_4:
        /*001c*/ 	.word	index@(_Z17reduce_sum_kernelPKfmmPf)
        /*0020*/ 	.word	0x00000000


	//----- nvinfo : EIATTR_MIN_STACK_SIZE
	.align		4
.L_5:
        /*0024*/ 	.byte	0x04, 0x12
        /*0026*/ 	.short	(.L_7 - .L_6)
	.align		4
.L_6:
        /*0028*/ 	.word	index@(_Z17reduce_sum_kernelPKfmmPf)
        /*002c*/ 	.word	0x00000000
.L_7:


//--------------------- .nv.compat                --------------------------
	.section	.nv.compat,"",@"SHT_CUDA_COMPAT_INFO"
	.align	4
        /*0000*/ 	.byte	0x02, 0x09, 0x00, 0x00, 0x02, 0x02, 0x01, 0x00, 0x02, 0x05, 0x05, 0x00, 0x03, 0x07, 0x01, 0x01
        /*0010*/ 	.byte	0x02, 0x03, 0x00, 0x00, 0x02, 0x06, 0x01, 0x00, 0x04, 0x0b, 0x08, 0x00, 0x09, 0x00, 0x00, 0x00
        /*0020*/ 	.byte	0x00, 0x00, 0x00, 0x00


//--------------------- .nv.info._Z17reduce_sum_kernelPKfmmPf --------------------------
	.section	.nv.info._Z17reduce_sum_kernelPKfmmPf,"",@"SHT_CUDA_INFO"
	.sectionflags	@""
	.align	4


	//----- nvinfo : EIATTR_CUDA_API_VERSION
	.align		4
        /*0000*/ 	.byte	0x04, 0x37
        /*0002*/ 	.short	(.L_9 - .L_8)
.L_8:
        /*0004*/ 	.word	0x00000082


	//----- nvinfo : EIATTR_KPARAM_INFO
	.align		4
.L_9:
        /*0008*/ 	.byte	0x04, 0x17
        /*000a*/ 	.short	(.L_11 - .L_10)
.L_10:
        /*000c*/ 	.word	0x00000000
        /*0010*/ 	.short	0x0003
        /*0012*/ 	.short	0x0018
        /*0014*/ 	.byte	0x00, 0xf5, 0x21, 0x00


	//----- nvinfo : EIATTR_KPARAM_INFO
	.align		4
.L_11:
        /*0018*/ 	.byte	0x04, 0x17
        /*001a*/ 	.short	(.L_13 - .L_12)
.L_12:
        /*001c*/ 	.word	0x00000000
        /*0020*/ 	.short	0x0002
        /*0022*/ 	.short	0x0010
        /*0024*/ 	.byte	0x00, 0xf0, 0x21, 0x00


	//----- nvinfo : EIATTR_KPARAM_INFO
	.align		4
.L_13:
        /*0028*/ 	.byte	0x04, 0x17
        /*002a*/ 	.short	(.L_15 - .L_14)
.L_14:
        /*002c*/ 	.word	0x00000000
        /*0030*/ 	.short	0x0001
        /*0032*/ 	.short	0x0008
        /*0034*/ 	.byte	0x00, 0xf0, 0x21, 0x00


	//----- nvinfo : EIATTR_KPARAM_INFO
	.align		4
.L_15:
        /*0038*/ 	.byte	0x04, 0x17
        /*003a*/ 	.short	(.L_17 - .L_16)
.L_16:
        /*003c*/ 	.word	0x00000000
        /*0040*/ 	.short	0x0000
        /*0042*/ 	.short	0x0000
        /*0044*/ 	.byte	0x00, 0xf5, 0x21, 0x00


	//----- nvinfo : EIATTR_SPARSE_MMA_MASK
	.align		4
.L_17:
        /*0048*/ 	.byte	0x03, 0x50
        /*004a*/ 	.short	0x0000


	//----- nvinfo : EIATTR_MAXREG_COUNT
	.align		4
        /*004c*/ 	.byte	0x03, 0x1b
        /*004e*/ 	.short	0x00ff


	//----- nvinfo : EIATTR_MERCURY_ISA_VERSION
	.align		4
        /*0050*/ 	.byte	0x03, 0x5f
        /*0052*/ 	.short	0x0101


	//----- nvinfo : EIATTR_VRC_CTA_INIT_COUNT
	.align		4
        /*0054*/ 	.byte	0x02, 0x4a
	.zero		1
	.zero		1


	//----- nvinfo : EIATTR_EXIT_INSTR_OFFSETS
	.align		4
        /*0058*/ 	.byte	0x04, 0x1c
        /*005a*/ 	.short	(.L_19 - .L_18)


	//   ....[0]....
.L_18:
        /*005c*/ 	.word	0x000000f0


	//   ....[1]....
        /*0060*/ 	.word	0x00000360


	//----- nvinfo : EIATTR_CRS_STACK_SIZE
	.align		4
.L_19:
        /*0064*/ 	.byte	0x04, 0x1e
        /*0066*/ 	.short	(.L_21 - .L_20)
.L_20:
        /*0068*/ 	.word	0x00000000


	//----- nvinfo : EIATTR_CBANK_PARAM_SIZE
	.align		4
.L_21:
        /*006c*/ 	.byte	0x03, 0x19
        /*006e*/ 	.short	0x0020


	//----- nvinfo : EIATTR_PARAM_CBANK
	.align		4
        /*0070*/ 	.byte	0x04, 0x0a
        /*0072*/ 	.short	(.L_23 - .L_22)
	.align		4
.L_22:
        /*0074*/ 	.word	index@(.nv.constant0._Z17reduce_sum_kernelPKfmmPf)
        /*0078*/ 	.short	0x0380
        /*007a*/ 	.short	0x0020


	//----- nvinfo : EIATTR_SW_WAR
	.align		4
.L_23:
        /*007c*/ 	.byte	0x04, 0x36
        /*007e*/ 	.short	(.L_25 - .L_24)
.L_24:
        /*0080*/ 	.word	0x00000008
.L_25:


//--------------------- .nv.callgraph             --------------------------
	.section	.nv.callgraph,"",@"SHT_CUDA_CALLGRAPH"
	.align	4
	.sectionentsize	8
	.align		4
        /*0000*/ 	.word	0x00000000
	.align		4
        /*0004*/ 	.word	0xffffffff
	.align		4
        /*0008*/ 	.word	0x00000000
	.align		4
        /*000c*/ 	.word	0xfffffffe
	.align		4
        /*0010*/ 	.word	0x00000000
	.align		4
        /*0014*/ 	.word	0xfffffffd
	.align		4
        /*0018*/ 	.word	0x00000000
	.align		4
        /*001c*/ 	.word	0xfffffffc


//--------------------- .text._Z17reduce_sum_kernelPKfmmPf --------------------------
	.section	.text._Z17reduce_sum_kernelPKfmmPf,"ax",@progbits
	.align	128
        .global         _Z17reduce_sum_kernelPKfmmPf
        .type           _Z17reduce_sum_kernelPKfmmPf,@function
        .size           _Z17reduce_sum_kernelPKfmmPf,(.L_x_4 - _Z17reduce_sum_kernelPKfmmPf)
        .other          _Z17reduce_sum_kernelPKfmmPf,@"STO_CUDA_ENTRY STV_DEFAULT"
_Z17reduce_sum_kernelPKfmmPf:
.text._Z17reduce_sum_kernelPKfmmPf:
[----:B------:R-:W-:Y:S01]  /*0000*/  LDC R1, c[0x0][0x37c] ;  /* 0x0000df00ff017b82 */ /* 0x000fe20000000800 */
[----:B------:R-:W0:Y:S01]  /*0010*/  S2R R3, SR_TID.X ;  /* 0x0000000000037919 */ /* 0x000e220000002100 */
[----:B------:R-:W1:Y:S06]  /*0020*/  LDCU.64 UR10, c[0x0][0x390] ;  /* 0x00007200ff0a77ac */ /* 0x000e6c0008000a00 */
[----:B------:R-:W0:Y:S01]  /*0030*/  S2UR UR7, SR_CTAID.X ;  /* 0x00000000000779c3 */ /* 0x000e220000002500 */
[----:B------:R-:W1:Y:S07]  /*0040*/  LDCU.64 UR8, c[0x0][0x388] ;  /* 0x00007100ff0877ac */ /* 0x000e6e0008000a00 */
[----:B------:R-:W0:Y:S01]  /*0050*/  LDC R0, c[0x0][0x360] ;  /* 0x0000d800ff007b82 */ /* 0x000e220000000800 */
[----:B-1----:R-:W-:-:S02]  /*0060*/  UIMAD UR6, UR11, UR8, URZ ;  /* 0x000000080b0672a4 */ /* 0x002fc4000f8e02ff */
[----:B------:R-:W-:Y:S02]  /*0070*/  UIMAD.WIDE.U32 UR4, UR10, UR8, URZ ;  /* 0x000000080a0472a5 */ /* 0x000fe4000f8e00ff */
[----:B------:R-:W-:-:S04]  /*0080*/  UIMAD UR6, UR10, UR9, UR6 ;  /* 0x000000090a0672a4 */ /* 0x000fc8000f8e0206 */
[----:B------:R-:W-:Y:S01]  /*0090*/  UIADD3 UR5, UPT, UPT, UR5, UR6, URZ ;  /* 0x0000000605057290 */ /* 0x000fe2000fffe0ff */
[----:B0-----:R-:W-:-:S05]  /*00a0*/  IMAD R0, R0, UR7, R3 ;  /* 0x0000000700007c24 */ /* 0x001fca000f8e0203 */
[----:B------:R-:W-:Y:S01]  /*00b0*/  IMAD.U32 R2, RZ, RZ, UR5 ;  /* 0x00000005ff027e24 */ /* 0x000fe2000f8e00ff */
[----:B------:R-:W-:Y:S02]  /*00c0*/  ISETP.LT.U32.AND P0, PT, R0, UR4, PT ;  /* 0x0000000400007c0c */ /* 0x000fe4000bf01070 */
[----:B------:R-:W-:-:S04]  /*00d0*/  SHF.R.S32.HI R3, RZ, 0x1f, R0 ;  /* 0x0000001fff037819 */ /* 0x000fc80000011400 */
[----:B------:R-:W-:-:S13]  /*00e0*/  ISETP.GT.U32.AND.EX P0, PT, R2, R3, PT, P0 ;  /* 0x000000030200720c */ /* 0x000fda0003f04100 */
[----:B------:R-:W-:Y:S05]  /*00f0*/  @!P0 EXIT ;  /* 0x000000000000894d */ /* 0x000fea0003800000 */
[----:B------:R-:W-:Y:S01]  /*0100*/  LOP3.LUT R2, R3, UR11, RZ, 0xfc, !PT ;  /* 0x0000000b03027c12 */ /* 0x000fe2000f8efcff */
[----:B------:R-:W0:Y:S01]  /*0110*/  LDCU.64 UR4, c[0x0][0x358] ;  /* 0x00006b00ff0477ac */ /* 0x000e220008000a00 */
[----:B------:R-:W-:Y:S02]  /*0120*/  BSSY.RECONVERGENT B0, `(.L_x_0) ;  /* 0x000001b000007945 */ /* 0x000fe40003800200 */
[----:B------:R-:W-:-:S13]  /*0130*/  ISETP.NE.U32.AND P0, PT, R2, RZ, PT ;  /* 0x000000ff0200720c */ /* 0x000fda0003f05070 */
[----:B------:R-:W-:Y:S05]  /*0140*/  @P0 BRA `(.L_x_1) ;  /* 0x0000000000500947 */ /* 0x000fea0003800000 */
[----:B------:R-:W1:Y:S01]  /*0150*/  I2F.U32.RP R2, UR10 ;  /* 0x0000000a00027d06 */ /* 0x000e620008209000 */
[----:B------:R-:W-:-:S07]  /*0160*/  ISETP.NE.U32.AND P1, PT, RZ, UR10, PT ;  /* 0x0000000aff007c0c */ /* 0x000fce000bf25070 */
[----:B-1----:R-:W1:Y:S02]  /*0170*/  MUFU.RCP R2, R2 ;  /* 0x0000000200027308 */ /* 0x002e640000001000 */
[----:B-1----:R-:W-:-:S06]  /*0180*/  VIADD R4, R2, 0xffffffe ;  /* 0x0ffffffe02047836 */ /* 0x002fcc0000000000 */
[----:B------:R1:W2:Y:S02]  /*0190*/  F2I.FTZ.U32.TRUNC.NTZ R5, R4 ;  /* 0x0000000400057305 */ /* 0x0002a4000021f000 */
[----:B-1----:R-:W-:Y:S01]  /*01a0*/  IMAD.MOV.U32 R4, RZ, RZ, RZ ;  /* 0x000000ffff047224 */ /* 0x002fe200078e00ff */
[----:B--2---:R-:W-:-:S05]  /*01b0*/  IADD3 R7, PT, PT, RZ, -R5, RZ ;  /* 0x80000005ff077210 */ /* 0x004fca0007ffe0ff */
[----:B------:R-:W-:-:S04]  /*01c0*/  IMAD R7, R7, UR10, RZ ;  /* 0x0000000a07077c24 */ /* 0x000fc8000f8e02ff */
[----:B------:R-:W-:-:S06]  /*01d0*/  IMAD.HI.U32 R5, R5, R7, R4 ;  /* 0x0000000705057227 */ /* 0x000fcc00078e0004 */
[----:B------:R-:W-:-:S04]  /*01e0*/  IMAD.HI.U32 R5, R5, R0, RZ ;  /* 0x0000000005057227 */ /* 0x000fc800078e00ff */
[----:B------:R-:W-:-:S04]  /*01f0*/  IMAD.MOV R5, RZ, RZ, -R5 ;  /* 0x000000ffff057224 */ /* 0x000fc800078e0a05 */
[----:B------:R-:W-:Y:S02]  /*0200*/  IMAD R6, R5, UR10, R0 ;  /* 0x0000000a05067c24 */ /* 0x000fe4000f8e0200 */
[----:B------:R-:W-:-:S03]  /*0210*/  HFMA2 R5, -RZ, RZ, 0, 0 ;  /* 0x00000000ff057431 */ /* 0x000fc600000001ff */
[----:B------:R-:W-:-:S13]  /*0220*/  ISETP.GE.U32.AND P0, PT, R6, UR10, PT ;  /* 0x0000000a06007c0c */ /* 0x000fda000bf06070 */
[----:B------:R-:W-:-:S04]  /*0230*/  @P0 IADD3 R6, PT, PT, R6, -UR10, RZ ;  /* 0x8000000a06060c10 */ /* 0x000fc8000fffe0ff */
[----:B------:R-:W-:-:S13]  /*0240*/  ISETP.GE.U32.AND P0, PT, R6, UR10, PT ;  /* 0x0000000a06007c0c */ /* 0x000fda000bf06070 */
[----:B------:R-:W-:Y:S01]  /*0250*/  @P0 VIADD R6, R6, -UR10 ;  /* 0x8000000a06060c36 */ /* 0x000fe20008000000 */
[----:B------:R-:W-:-:S05]  /*0260*/  @!P1 LOP3.LUT R6, RZ, UR10, RZ, 0x33, !PT ;  /* 0x0000000aff069c12 */ /* 0x000fca000f8e33ff */
[----:B------:R-:W-:Y:S01]  /*0270*/  IMAD.MOV.U32 R4, RZ, RZ, R6 ;  /* 0x000000ffff047224 */ /* 0x000fe200078e0006 */
[----:B------:R-:W-:Y:S06]  /*0280*/  BRA `(.L_x_2) ;  /* 0x0000000000107947 */ /* 0x000fec0003800000 */
.L_x_1:
[----:B------:R-:W-:-:S07]  /*0290*/  MOV R2, 0x2b0 ;  /* 0x000002b000027802 */ /* 0x000fce0000000f00 */
[----:B0-----:R-:W-:Y:S05]  /*02a0*/  CALL.REL.NOINC `($__internal_0_$__cuda_sm20_rem_u64) ;  /* 0x0000000000307944 */ /* 0x001fea0003c00000 */
[----:B------:R-:W-:Y:S02]  /*02b0*/  IMAD.MOV.U32 R4, RZ, RZ, R6 ;  /* 0x000000ffff047224 */ /* 0x000fe400078e0006 */
[----:B------:R-:W-:-:S07]  /*02c0*/  IMAD.MOV.U32 R5, RZ, RZ, R7 ;  /* 0x000000ffff057224 */ /* 0x000fce00078e0007 */
.L_x_2:
[----:B0-----:R-:W-:Y:S05]  /*02d0*/  BSYNC.RECONVERGENT B0 ;  /* 0x0000000000007941 */ /* 0x001fea0003800200 */
.L_x_0:
[----:B------:R-:W0:Y:S02]  /*02e0*/  LDCU.64 UR6, c[0x0][0x380] ;  /* 0x00007000ff0677ac */ /* 0x000e240008000a00 */
[----:B0-----:R-:W-:-:S04]  /*02f0*/  LEA R2, P0, R0, UR6, 0x2 ;  /* 0x0000000600027c11 */ /* 0x001fc8000f8010ff */
[----:B------:R-:W-:Y:S01]  /*0300*/  LEA.HI.X R3, R0, UR7, R3, 0x2, P0 ;  /* 0x0000000700037c11 */ /* 0x000fe200080f1403 */
[----:B------:R-:W0:Y:S05]  /*0310*/  LDCU.64 UR6, c[0x0][0x398] ;  /* 0x00007300ff0677ac */ /* 0x000e2a0008000a00 */
[----:B------:R-:W2:Y:S01]  /*0320*/  LDG.E R3, desc[UR4][R2.64] ;  /* 0x0000000402037981 */ /* 0x000ea2000c1e1900 */
[----:B0-----:R-:W-:-:S04]  /*0330*/  LEA R6, P0, R4, UR6, 0x2 ;  /* 0x0000000604067c11 */ /* 0x001fc8000f8010ff */
[----:B------:R-:W-:-:S05]  /*0340*/  LEA.HI.X R7, R4, UR7, R5, 0x2, P0 ;  /* 0x0000000704077c11 */ /* 0x000fca00080f1405 */
[----:B--2---:R-:W-:Y:S01]  /*0350*/  REDG.E.ADD.F32.FTZ.RN.STRONG.GPU desc[UR4][R6.64], R3 ;  /* 0x00000003060079a6 */ /* 0x004fe2000c12f304 */
[----:B------:R-:W-:Y:S05]  /*0360*/  EXIT ;  /* 0x000000000000794d */ /* 0x000fea0003800000 */
        .weak           $__internal_0_$__cuda_sm20_rem_u64
        .type           $__internal_0_$__cuda_sm20_rem_u64,@function
        .size           $__internal_0_$__cuda_sm20_rem_u64,(.L_x_4 - $__internal_0_$__cuda_sm20_rem_u64)
$__internal_0_$__cuda_sm20_rem_u64:
[----:B------:R-:W0:Y:S01]  /*0370*/  LDCU.64 UR6, c[0x0][0x390] ;  /* 0x00007200ff0677ac */ /* 0x000e220008000a00 */
[----:B------:R-:W1:Y:S01]  /*0380*/  LDC.64 R4, c[0x0][0x390] ;  /* 0x0000e400ff047b82 */ /* 0x000e620000000a00 */
[----:B0-----:R-:W0:Y:S08]  /*0390*/  I2F.U64.RP R10, UR6 ;  /* 0x00000006000a7d12 */ /* 0x001e300008309000 */
[----:B0-----:R-:W0:Y:S02]  /*03a0*/  MUFU.RCP R10, R10 ;  /* 0x0000000a000a7308 */ /* 0x001e240000001000 */
[----:B0-----:R-:W-:-:S06]  /*03b0*/  IADD3 R6, PT, PT, R10, 0x1ffffffe, RZ ;  /* 0x1ffffffe0a067810 */ /* 0x001fcc0007ffe0ff */
[----:B------:R-:W1:Y:S02]  /*03c0*/  F2I.U64.TRUNC R6, R6 ;  /* 0x0000000600067311 */ /* 0x000e64000020d800 */
[----:B-1----:R-:W-:-:S04]  /*03d0*/  IMAD.WIDE.U32 R8, R6, R4, RZ ;  /* 0x0000000406087225 */ /* 0x002fc800078e00ff */
[----:B------:R-:W-:Y:S01]  /*03e0*/  IMAD R9, R6, R5, R9 ;  /* 0x0000000506097224 */ /* 0x000fe200078e0209 */
[----:B------:R-:W-:-:S03]  /*03f0*/  IADD3 R11, P0, PT, RZ, -R8, RZ ;  /* 0x80000008ff0b7210 */ /* 0x000fc60007f1e0ff */
[----:B------:R-:W-:Y:S02]  /*0400*/  IMAD R9, R7, R4, R9 ;  /* 0x0000000407097224 */ /* 0x000fe400078e0209 */
[----:B------:R-:W-:-:S04]  /*0410*/  IMAD.HI.U32 R8, R6, R11, RZ ;  /* 0x0000000b06087227 */ /* 0x000fc800078e00ff */
[----:B------:R-:W-:Y:S02]  /*0420*/  IMAD.X R13, RZ, RZ, ~R9, P0 ;  /* 0x000000ffff0d7224 */ /* 0x000fe400000e0e09 */
[----:B------:R-:W-:Y:S02]  /*0430*/  IMAD.MOV.U32 R9, RZ, RZ, R6 ;  /* 0x000000ffff097224 */ /* 0x000fe400078e0006 */
[-C--:B------:R-:W-:Y:S02]  /*0440*/  IMAD R15, R7, R13.reuse, RZ ;  /* 0x0000000d070f7224 */ /* 0x080fe400078e02ff */
[----:B------:R-:W-:-:S04]  /*0450*/  IMAD.WIDE.U32 R8, P0, R6, R13, R8 ;  /* 0x0000000d06087225 */ /* 0x000fc80007800008 */
[----:B------:R-:W-:-:S04]  /*0460*/  IMAD.HI.U32 R13, R7, R13, RZ ;  /* 0x0000000d070d7227 */ /* 0x000fc800078e00ff */
[----:B------:R-:W-:-:S05]  /*0470*/  IMAD.HI.U32 R8, P1, R7, R11, R8 ;  /* 0x0000000b07087227 */ /* 0x000fca0007820008 */
[----:B------:R-:W-:Y:S02]  /*0480*/  IADD3 R9, P2, PT, R15, R8, RZ ;  /* 0x000000080f097210 */ /* 0x000fe40007f5e0ff */
[----:B------:R-:W-:-:S03]  /*0490*/  IADD3.X R8, PT, PT, R13, R7, RZ, P0, !PT ;  /* 0x000000070d087210 */ /* 0x000fc600007fe4ff */
[----:B------:R-:W-:Y:S01]  /*04a0*/  IMAD.WIDE.U32 R6, R9, R4, RZ ;  /* 0x0000000409067225 */ /* 0x000fe200078e00ff */
[----:B------:R-:W-:-:S03]  /*04b0*/  IADD3.X R11, PT, PT, RZ, RZ, R8, P2, P1 ;  /* 0x000000ffff0b7210 */ /* 0x000fc600017e2408 */
[----:B------:R-:W-:Y:S01]  /*04c0*/  IMAD R7, R9, R5, R7 ;  /* 0x0000000509077224 */ /* 0x000fe200078e0207 */
[----:B------:R-:W-:-:S03]  /*04d0*/  IADD3 R13, P0, PT, RZ, -R6, RZ ;  /* 0x80000006ff0d7210 */ /* 0x000fc60007f1e0ff */
[----:B------:R-:W-:Y:S02]  /*04e0*/  IMAD R7, R11, R4, R7 ;  /* 0x000000040b077224 */ /* 0x000fe400078e0207 */
[----:B------:R-:W-:-:S04]  /*04f0*/  IMAD.HI.U32 R8, R9, R13, RZ ;  /* 0x0000000d09087227 */ /* 0x000fc800078e00ff */
[----:B------:R-:W-:Y:S02]  /*0500*/  IMAD.X R6, RZ, RZ, ~R7, P0 ;  /* 0x000000ffff067224 */ /* 0x000fe400000e0e07 */
[----:B------:R-:W-:Y:S02]  /*0510*/  IMAD.MOV.U32 R7, RZ, RZ, RZ ;  /* 0x000000ffff077224 */ /* 0x000fe400078e00ff */
[----:B------:R-:W-:-:S04]  /*0520*/  IMAD.WIDE.U32 R8, P0, R9, R6, R8 ;  /* 0x0000000609087225 */ /* 0x000fc80007800008 */
[C---:B------:R-:W-:Y:S02]  /*0530*/  IMAD R10, R11.reuse, R6, RZ ;  /* 0x000000060b0a7224 */ /* 0x040fe400078e02ff */
[----:B------:R-:W-:-:S04]  /*0540*/  IMAD.HI.U32 R9, P1, R11, R13, R8 ;  /* 0x0000000d0b097227 */ /* 0x000fc80007820008 */
[----:B------:R-:W-:Y:S01]  /*0550*/  IMAD.HI.U32 R6, R11, R6, RZ ;  /* 0x000000060b067227 */ /* 0x000fe200078e00ff */
[----:B------:R-:W-:-:S04]  /*0560*/  IADD3 R9, P2, PT, R10, R9, RZ ;  /* 0x000000090a097210 */ /* 0x000fc80007f5e0ff */
[----:B------:R-:W-:Y:S01]  /*0570*/  IADD3.X R11, PT, PT, R6, R11, RZ, P0, !PT ;  /* 0x0000000b060b7210 */ /* 0x000fe200007fe4ff */
[----:B------:R-:W-:-:S03]  /*0580*/  IMAD.HI.U32 R6, R9, R0, RZ ;  /* 0x0000000009067227 */ /* 0x000fc600078e00ff */
[----:B------:R-:W-:Y:S01]  /*0590*/  IADD3.X R11, PT, PT, RZ, RZ, R11, P2, P1 ;  /* 0x000000ffff0b7210 */ /* 0x000fe200017e240b */
[----:B------:R-:W-:-:S04]  /*05a0*/  IMAD.WIDE.U32 R6, R9, R3, R6 ;  /* 0x0000000309067225 */ /* 0x000fc800078e0006 */
[C---:B------:R-:W-:Y:S02]  /*05b0*/  IMAD R9, R11.reuse, R3, RZ ;  /* 0x000000030b097224 */ /* 0x040fe400078e02ff */
[----:B------:R-:W-:-:S04]  /*05c0*/  IMAD.HI.U32 R6, P0, R11, R0, R6 ;  /* 0x000000000b067227 */ /* 0x000fc80007800006 */
[----:B------:R-:W-:Y:S01]  /*05d0*/  IMAD.HI.U32 R8, R11, R3, RZ ;  /* 0x000000030b087227 */ /* 0x000fe200078e00ff */
[----:B------:R-:W-:-:S04]  /*05e0*/  IADD3 R9, P1, PT, R9, R6, RZ ;  /* 0x0000000609097210 */ /* 0x000fc80007f3e0ff */
[----:B------:R-:W-:Y:S01]  /*05f0*/  IADD3.X R8, PT, PT, R8, RZ, RZ, P0, !PT ;  /* 0x000000ff08087210 */ /* 0x000fe200007fe4ff */
[----:B------:R-:W-:-:S04]  /*0600*/  IMAD.WIDE.U32 R6, R9, R4, RZ ;  /* 0x0000000409067225 */ /* 0x000fc800078e00ff */
[----:B------:R-:W-:Y:S02]  /*0610*/  IMAD.X R11, RZ, RZ, R8, P1 ;  /* 0x000000ffff0b7224 */ /* 0x000fe400008e0608 */
[----:B------:R-:W-:Y:S01]  /*0620*/  IMAD R9, R9, R5, R7 ;  /* 0x0000000509097224 */ /* 0x000fe200078e0207 */
[----:B------:R-:W-:-:S03]  /*0630*/  IADD3 R7, P1, PT, -R6, R0, RZ ;  /* 0x0000000006077210 */ /* 0x000fc60007f3e1ff */
[-C--:B------:R-:W-:Y:S01]  /*0640*/  IMAD R6, R11, R4.reuse, R9 ;  /* 0x000000040b067224 */ /* 0x080fe200078e0209 */
[----:B------:R-:W-:-:S04]  /*0650*/  ISETP.GE.U32.AND P0, PT, R7, R4, PT ;  /* 0x000000040700720c */ /* 0x000fc80003f06070 */
[----:B------:R-:W-:Y:S02]  /*0660*/  IADD3.X R6, PT, PT, ~R6, R3, RZ, P1, !PT ;  /* 0x0000000306067210 */ /* 0x000fe40000ffe5ff */
[----:B------:R-:W-:Y:S02]  /*0670*/  IADD3 R9, P1, PT, R7, -R4, RZ ;  /* 0x8000000407097210 */ /* 0x000fe40007f3e0ff */
[----:B------:R-:W-:-:S03]  /*0680*/  ISETP.GE.U32.AND.EX P0, PT, R6, R5, PT, P0 ;  /* 0x000000050600720c */ /* 0x000fc60003f06100 */
[----:B------:R-:W-:Y:S01]  /*0690*/  IMAD.X R8, R6, 0x1, ~R5, P1 ;  /* 0x0000000106087824 */ /* 0x000fe200008e0e05 */
[----:B------:R-:W-:Y:S02]  /*06a0*/  SEL R9, R9, R7, P0 ;  /* 0x0000000709097207 */ /* 0x000fe40000000000 */
[----:B------:R-:W-:Y:S02]  /*06b0*/  ISETP.NE.U32.AND P1, PT, R4, RZ, PT ;  /* 0x000000ff0400720c */ /* 0x000fe40003f25070 */
[----:B------:R-:W-:Y:S02]  /*06c0*/  SEL R8, R8, R6, P0 ;  /* 0x0000000608087207 */ /* 0x000fe40000000000 */
[CC--:B------:R-:W-:Y:S02]  /*06d0*/  ISETP.GE.U32.AND P0, PT, R9.reuse, R4.reuse, PT ;  /* 0x000000040900720c */ /* 0x0c0fe40003f06070 */
[----:B------:R-:W-:Y:S01]  /*06e0*/  IADD3 R6, P2, PT, R9, -R4, RZ ;  /* 0x8000000409067210 */ /* 0x000fe20007f5e0ff */
[----:B------:R-:W-:Y:S01]  /*06f0*/  IMAD.MOV.U32 R4, RZ, RZ, R2 ;  /* 0x000000ffff047224 */ /* 0x000fe200078e0002 */
[----:B------:R-:W-:-:S02]  /*0700*/  ISETP.GE.U32.AND.EX P0, PT, R8, R5, PT, P0 ;  /* 0x000000050800720c */ /* 0x000fc40003f06100 */
[----:B------:R-:W-:Y:S02]  /*0710*/  IADD3.X R7, PT, PT, R8, ~R5, RZ, P2, !PT ;  /* 0x8000000508077210 */ /* 0x000fe400017fe4ff */
[----:B------:R-:W-:Y:S02]  /*0720*/  ISETP.NE.AND.EX P1, PT, R5, RZ, PT, P1 ;  /* 0x000000ff0500720c */ /* 0x000fe40003f25310 */
[----:B------:R-:W-:Y:S02]  /*0730*/  MOV R5, 0x0 ;  /* 0x0000000000057802 */ /* 0x000fe40000000f00 */
[----:B------:R-:W-:Y:S02]  /*0740*/  SEL R6, R6, R9, P0 ;  /* 0x0000000906067207 */ /* 0x000fe40000000000 */
[----:B------:R-:W-:Y:S02]  /*0750*/  SEL R7, R7, R8, P0 ;  /* 0x0000000807077207 */ /* 0x000fe40000000000 */
[----:B------:R-:W-:-:S02]  /*0760*/  SEL R6, R6, 0xffffffff, P1 ;  /* 0xffffffff06067807 */ /* 0x000fc40000800000 */
[----:B------:R-:W-:Y:S01]  /*0770*/  SEL R7, R7, 0xffffffff, P1 ;  /* 0xffffffff07077807 */ /* 0x000fe20000800000 */
[----:B------:R-:W-:Y:S06]  /*0780*/  RET.REL.NODEC R4 `(_Z17reduce_sum_kernelPKfmmPf) ;  /* 0xfffffff8041c7950 */ /* 0x000fec0003c3ffff */
.L_x_3:
[----:B------:R-:W-:-:S00]  /*0790*/  BRA `(.L_x_3) ;  /* 0xfffffffc00fc7947 */ /* 0x000fc0000383ffff */
[----:B------:R-:W-:-:S00]  /*07a0*/  NOP ;  /* 0x0000000000007918 */ /* 0x000fc00000000000 */
        /* <DEDUP_REMOVED lines=13> */
.L_x_4:


//--------------------- .nv.shared.reserved.0     --------------------------
	.section	.nv.shared.reserved.0,"aw",@nobits
	.weak		__nv_reservedSMEM_offset_0_alias
	.size		__nv_reservedSMEM_offset_0_alias, 0, 64
	.other		__nv_reservedSMEM_offset_0_alias,@"STO_CUDA_RESERVED_SHARED STV_DEFAULT"
__nv_reservedSMEM_offset_0_alias:
	.zero		0
	.zero		64


//--------------------- .nv.constant0._Z17reduce_sum_kernelPKfmmPf --------------------------
	.section	.nv.constant0._Z17reduce_sum_kernelPKfmmPf,"a",@progbits
	.sectionflags	@""
	.align	4
.nv.constant0._Z17reduce_sum_kernelPKfmmPf:
	.zero		928


//--------------------- SYMBOLS --------------------------

	.type		.nv.reservedSmem.offset0,@object
	.size		.nv.reservedSmem.offset0,0x4
